	.headerflags	@"EF_CUDA_TEXMODE_UNIFIED EF_CUDA_64BIT_ADDRESS EF_CUDA_ACCELERATORS EF_CUDA_SM90 EF_CUDA_VIRTUAL_SM(EF_CUDA_SM90)"
	.elftype	@"ET_EXEC"


//--------------------- .nv.info                  --------------------------
	.section	.nv.info,"",@"SHT_CUDA_INFO"
	.align	4


	//----- nvinfo : EIATTR_REGCOUNT
	.align		4
        /*0000*/ 	.byte	0x04, 0x2f
        /*0002*/ 	.short	(.L_3 - .L_2)
	.align		4
.L_2:
        /*0004*/ 	.word	index@(triton_poi_fused__native_batch_norm_legit_no_training_relu_12)
        /*0008*/ 	.word	0x00000016


	//----- nvinfo : EIATTR_MIN_STACK_SIZE
	.align		4
.L_3:
        /*000c*/ 	.byte	0x04, 0x12
        /*000e*/ 	.short	(.L_5 - .L_4)
	.align		4
.L_4:
        /*0010*/ 	.word	index@(triton_poi_fused__native_batch_norm_legit_no_training_relu_12)
        /*0014*/ 	.word	0x00000000


	//----- nvinfo : EIATTR_FRAME_SIZE
	.align		4
.L_5:
        /*0018*/ 	.byte	0x04, 0x11
        /*001a*/ 	.short	(.L_7 - .L_6)
	.align		4
.L_6:
        /*001c*/ 	.word	index@(triton_poi_fused__native_batch_norm_legit_no_training_relu_12)
        /*0020*/ 	.word	0x00000000


	//----- nvinfo : EIATTR_MIN_STACK_SIZE
	.align		4
.L_7:
        /*0024*/ 	.byte	0x04, 0x12
        /*0026*/ 	.short	(.L_9 - .L_8)
	.align		4
.L_8:
        /*0028*/ 	.word	index@(triton_poi_fused__native_batch_norm_legit_no_training_relu_12)
        /*002c*/ 	.word	0x00000000
.L_9:


//--------------------- .nv.info.triton_poi_fused__native_batch_norm_legit_no_training_relu_12 --------------------------
	.section	.nv.info.triton_poi_fused__native_batch_norm_legit_no_training_relu_12,"",@"SHT_CUDA_INFO"
	.sectionflags	@""
	.align	4


	//----- nvinfo : EIATTR_CUDA_API_VERSION
	.align		4
        /*0000*/ 	.byte	0x04, 0x37
        /*0002*/ 	.short	(.L_11 - .L_10)
.L_10:
        /*0004*/ 	.word	0x0000007c


	//----- nvinfo : EIATTR_KPARAM_INFO
	.align		4
.L_11:
        /*0008*/ 	.byte	0x04, 0x17
        /*000a*/ 	.short	(.L_13 - .L_12)
.L_12:
        /*000c*/ 	.word	0x00000000
        /*0010*/ 	.short	0x0005
        /*0012*/ 	.short	0x0028
        /*0014*/ 	.byte	0x00, 0xf0, 0x11, 0x00


	//----- nvinfo : EIATTR_KPARAM_INFO
	.align		4
.L_13:
        /*0018*/ 	.byte	0x04, 0x17
        /*001a*/ 	.short	(.L_15 - .L_14)
.L_14:
        /*001c*/ 	.word	0x00000000
        /*0020*/ 	.short	0x0004
        /*0022*/ 	.short	0x0020
        /*0024*/ 	.byte	0x00, 0xf4, 0x21, 0x00


	//----- nvinfo : EIATTR_KPARAM_INFO
	.align		4
.L_15:
        /*0028*/ 	.byte	0x04, 0x17
        /*002a*/ 	.short	(.L_17 - .L_16)
.L_16:
        /*002c*/ 	.word	0x00000000
        /*0030*/ 	.short	0x0003
        /*0032*/ 	.short	0x0018
        /*0034*/ 	.byte	0x00, 0xf4, 0x21, 0x00


	//----- nvinfo : EIATTR_KPARAM_INFO
	.align		4
.L_17:
        /*0038*/ 	.byte	0x04, 0x17
        /*003a*/ 	.short	(.L_19 - .L_18)
.L_18:
        /*003c*/ 	.word	0x00000000
        /*0040*/ 	.short	0x0002
        /*0042*/ 	.short	0x0010
        /*0044*/ 	.byte	0x00, 0xf4, 0x21, 0x00


	//----- nvinfo : EIATTR_KPARAM_INFO
	.align		4
.L_19:
        /*0048*/ 	.byte	0x04, 0x17
        /*004a*/ 	.short	(.L_21 - .L_20)
.L_20:
        /*004c*/ 	.word	0x00000000
        /*0050*/ 	.short	0x0001
        /*0052*/ 	.short	0x0008
        /*0054*/ 	.byte	0x00, 0xf4, 0x21, 0x00


	//----- nvinfo : EIATTR_KPARAM_INFO
	.align		4
.L_21:
        /*0058*/ 	.byte	0x04, 0x17
        /*005a*/ 	.short	(.L_23 - .L_22)
.L_22:
        /*005c*/ 	.word	0x00000000
        /*0060*/ 	.short	0x0000
        /*0062*/ 	.short	0x0000
        /*0064*/ 	.byte	0x00, 0xf4, 0x21, 0x00


	//----- nvinfo : EIATTR_SPARSE_MMA_MASK
	.align		4
.L_23:
        /*0068*/ 	.byte	0x03, 0x50
        /*006a*/ 	.short	0x0000


	//----- nvinfo : EIATTR_MAXREG_COUNT
	.align		4
        /*006c*/ 	.byte	0x03, 0x1b
        /*006e*/ 	.short	0x00ff


	//----- nvinfo : EIATTR_EXIT_INSTR_OFFSETS
	.align		4
        /*0070*/ 	.byte	0x04, 0x1c
        /*0072*/ 	.short	(.L_25 - .L_24)


	//   ....[0]....
.L_24:
        /*0074*/ 	.word	0x000003f0


	//   ....[1]....
        /*0078*/ 	.word	0x00000410


	//----- nvinfo : EIATTR_REQNTID
	.align		4
.L_25:
        /*007c*/ 	.byte	0x04, 0x10
        /*007e*/ 	.short	(.L_27 - .L_26)
.L_26:
        /*0080*/ 	.word	0x00000100
        /*0084*/ 	.word	0x00000001
        /*0088*/ 	.word	0x00000001


	//----- nvinfo : EIATTR_CBANK_PARAM_SIZE
	.align		4
.L_27:
        /*008c*/ 	.byte	0x03, 0x19
        /*008e*/ 	.short	0x002c


	//----- nvinfo : EIATTR_PARAM_CBANK
	.align		4
        /*0090*/ 	.byte	0x04, 0x0a
        /*0092*/ 	.short	(.L_29 - .L_28)
	.align		4
.L_28:
        /*0094*/ 	.word	index@(.nv.constant0.triton_poi_fused__native_batch_norm_legit_no_training_relu_12)
        /*0098*/ 	.short	0x0210
        /*009a*/ 	.short	0x002c


	//----- nvinfo : EIATTR_SW_WAR
	.align		4
.L_29:
        /*009c*/ 	.byte	0x04, 0x36
        /*009e*/ 	.short	(.L_31 - .L_30)
.L_30:
        /*00a0*/ 	.word	0x00000008
.L_31:


//--------------------- .nv.callgraph             --------------------------
	.section	.nv.callgraph,"",@"SHT_CUDA_CALLGRAPH"
	.align	4
	.sectionentsize	8
	.align		4
        /*0000*/ 	.word	0x00000000
	.align		4
        /*0004*/ 	.word	0xffffffff
	.align		4
        /*0008*/ 	.word	0x00000000
	.align		4
        /*000c*/ 	.word	0xfffffffe
	.align		4
        /*0010*/ 	.word	0x00000000
	.align		4
        /*0014*/ 	.word	0xfffffffd
	.align		4
        /*0018*/ 	.word	0x00000000
	.align		4
        /*001c*/ 	.word	0xfffffffc


//--------------------- .nv.constant4             --------------------------
	.section	.nv.constant4,"a",@progbits
	.align	8
	.align		8
.nv.constant4:
        /*0000*/ 	.dword	_$_str
	.align		8
        /*0008*/ 	.dword	_$_str_$_2


//--------------------- .text.triton_poi_fused__native_batch_norm_legit_no_training_relu_12 --------------------------
	.section	.text.triton_poi_fused__native_batch_norm_legit_no_training_relu_12,"ax",@progbits
	.align	128
        .global         triton_poi_fused__native_batch_norm_legit_no_training_relu_12
        .type           triton_poi_fused__native_batch_norm_legit_no_training_relu_12,@function
        .size           triton_poi_fused__native_batch_norm_legit_no_training_relu_12,(.L_x_1 - triton_poi_fused__native_batch_norm_legit_no_training_relu_12)
        .other          triton_poi_fused__native_batch_norm_legit_no_training_relu_12,@"STO_CUDA_ENTRY STV_DEFAULT"
triton_poi_fused__native_batch_norm_legit_no_training_relu_12:
.text.triton_poi_fused__native_batch_norm_legit_no_training_relu_12:
[----:B------:R-:W0:Y:S01]  /*0000*/  LDC R1, c[0x0][0x28] ;  /* 0x00000a00ff017b82 */ /* 0x000e220000000800 */
[----:B------:R-:W1:Y:S07]  /*0010*/  S2R R0, SR_TID.X ;  /* 0x0000000000007919 */ /* 0x000e6e0000002100 */
[----:B------:R-:W2:Y:S01]  /*0020*/  LDC.64 R10, c[0x0][0x220] ;  /* 0x00008800ff0a7b82 */ /* 0x000ea20000000a00 */
[----:B------:R-:W-:Y:S01]  /*0030*/  ULDC.64 UR4, c[0x0][0x208] ;  /* 0x0000820000047ab9 */ /* 0x000fe20000000a00 */
[----:B------:R-:W3:Y:S06]  /*0040*/  S2R R7, SR_CTAID.X ;  /* 0x0000000000077919 */ /* 0x000eec0000002500 */
[----:B------:R-:W4:Y:S08]  /*0050*/  LDC.64 R4, c[0x0][0x210] ;  /* 0x00008400ff047b82 */ /* 0x000f300000000a00 */
[----:B------:R-:W5:Y:S08]  /*0060*/  LDC.64 R14, c[0x0][0x218] ;  /* 0x00008600ff0e7b82 */ /* 0x000f700000000a00 */
[----:B------:R-:W5:Y:S01]  /*0070*/  LDC.64 R16, c[0x0][0x228] ;  /* 0x00008a00ff107b82 */ /* 0x000f620000000a00 */
[----:B-1----:R-:W-:-:S07]  /*0080*/  SHF.L.U32 R0, R0, 0x1, RZ ;  /* 0x0000000100007819 */ /* 0x002fce00000006ff */
[----:B------:R-:W1:Y:S01]  /*0090*/  LDC.64 R18, c[0x0][0x230] ;  /* 0x00008c00ff127b82 */ /* 0x000e620000000a00 */
[----:B------:R-:W-:-:S04]  /*00a0*/  LOP3.LUT R0, R0, 0x1fe, RZ, 0xc0, !PT ;  /* 0x000001fe00007812 */ /* 0x000fc800078ec0ff */
[----:B---3--:R-:W-:-:S04]  /*00b0*/  LEA R7, R7, R0, 0x9 ;  /* 0x0000000007077211 */ /* 0x008fc800078e48ff */
[C---:B------:R-:W-:Y:S01]  /*00c0*/  ISETP.GE.AND P0, PT, R7.reuse, 0x3b1300, PT ;  /* 0x003b13000700780c */ /* 0x040fe20003f06270 */
[----:B------:R-:W-:-:S05]  /*00d0*/  IMAD.HI R0, R7, 0x2aaaaaab, RZ ;  /* 0x2aaaaaab07007827 */ /* 0x000fca00078e02ff */
[----:B------:R-:W-:-:S04]  /*00e0*/  SHF.R.U32.HI R3, RZ, 0x1f, R0 ;  /* 0x0000001fff037819 */ /* 0x000fc80000011600 */
[----:B------:R-:W-:Y:S02]  /*00f0*/  LEA.HI R0, R0, R3, RZ, 0x1b ;  /* 0x0000000300007211 */ /* 0x000fe400078fd8ff */
[----:B------:R-:W-:-:S03]  /*0100*/  CS2R R2, SRZ ;  /* 0x0000000000027805 */ /* 0x000fc6000001ff00 */
[----:B------:R-:W-:-:S04]  /*0110*/  IMAD R13, R0, -0xc0, R7 ;  /* 0xffffff40000d7824 */ /* 0x000fc800078e0207 */
[----:B--2---:R-:W-:-:S05]  /*0120*/  IMAD.WIDE R10, R13, 0x4, R10 ;  /* 0x000000040d0a7825 */ /* 0x004fca00078e020a */
[----:B------:R2:W3:Y:S01]  /*0130*/  @!P0 LDG.E.EL.64 R2, desc[UR4][R10.64] ;  /* 0x000000040a028981 */ /* 0x0004e2000c2e1b00 */
[----:B----4-:R-:W-:Y:S01]  /*0140*/  IMAD.WIDE R4, R7, 0x4, R4 ;  /* 0x0000000407047825 */ /* 0x010fe200078e0204 */
[----:B------:R-:W-:Y:S02]  /*0150*/  CS2R R8, SRZ ;  /* 0x0000000000087805 */ /* 0x000fe4000001ff00 */
[----:B------:R-:W-:Y:S01]  /*0160*/  CS2R R6, SRZ ;  /* 0x0000000000067805 */ /* 0x000fe2000001ff00 */
[----:B-----5:R-:W-:-:S05]  /*0170*/  IMAD.WIDE R14, R13, 0x4, R14 ;  /* 0x000000040d0e7825 */ /* 0x020fca00078e020e */
[----:B------:R-:W4:Y:S01]  /*0180*/  @!P0 LDG.E.64 R6, desc[UR4][R4.64] ;  /* 0x0000000404068981 */ /* 0x000f22000c1e1b00 */
[C---:B0-----:R-:W-:Y:S01]  /*0190*/  IMAD.WIDE R16, R13.reuse, 0x4, R16 ;  /* 0x000000040d107825 */ /* 0x041fe200078e0210 */
[----:B--2---:R-:W-:Y:S02]  /*01a0*/  CS2R R10, SRZ ;  /* 0x00000000000a7805 */ /* 0x004fe4000001ff00 */
[----:B------:R0:W4:Y:S01]  /*01b0*/  @!P0 LDG.E.EL.64 R8, desc[UR4][R14.64] ;  /* 0x000000040e088981 */ /* 0x000122000c2e1b00 */
[----:B-1----:R-:W-:Y:S01]  /*01c0*/  IMAD.WIDE R18, R13, 0x4, R18 ;  /* 0x000000040d127825 */ /* 0x002fe200078e0212 */
[----:B------:R-:W-:-:S04]  /*01d0*/  CS2R R12, SRZ ;  /* 0x00000000000c7805 */ /* 0x000fc8000001ff00 */
[----:B------:R-:W2:Y:S04]  /*01e0*/  @!P0 LDG.E.EL.64 R10, desc[UR4][R18.64] ;  /* 0x00000004120a8981 */ /* 0x000ea8000c2e1b00 */
[----:B------:R-:W2:Y:S01]  /*01f0*/  @!P0 LDG.E.EL.64 R12, desc[UR4][R16.64] ;  /* 0x00000004100c8981 */ /* 0x000ea2000c2e1b00 */
[----:B0-----:R-:W-:Y:S01]  /*0200*/  HFMA2.MMA R15, -RZ, RZ, 1.625, 0 ;  /* 0x3e800000ff0f7435 */ /* 0x001fe200000001ff */
[----:B---3--:R-:W-:Y:S01]  /*0210*/  FADD R2, R2, 0.0010000000474974513054 ;  /* 0x3a83126f02027421 */ /* 0x008fe20000000000 */
[----:B------:R-:W-:-:S03]  /*0220*/  FADD R3, R3, 0.0010000000474974513054 ;  /* 0x3a83126f03037421 */ /* 0x000fc60000000000 */
[----:B------:R-:W0:Y:S08]  /*0230*/  MUFU.SQRT R0, R2 ;  /* 0x0000000200007308 */ /* 0x000e300000002000 */
[----:B------:R-:W1:Y:S01]  /*0240*/  MUFU.SQRT R14, R3 ;  /* 0x00000003000e7308 */ /* 0x000e620000002000 */
[C---:B0-----:R-:W-:Y:S02]  /*0250*/  FSETP.GT.AND P1, PT, R0.reuse, 8.50705917302346158658e+37, PT ;  /* 0x7e8000000000780b */ /* 0x041fe40003f24000 */
[----:B------:R-:W-:-:S02]  /*0260*/  FSETP.GEU.AND P3, PT, R0, 1.175494350822287508e-38, PT ;  /* 0x008000000000780b */ /* 0x000fc40003f6e000 */
[C---:B-1----:R-:W-:Y:S02]  /*0270*/  FSETP.GT.AND P2, PT, R14.reuse, 8.50705917302346158658e+37, PT ;  /* 0x7e8000000e00780b */ /* 0x042fe40003f44000 */
[----:B------:R-:W-:-:S07]  /*0280*/  FSETP.GEU.AND P4, PT, R14, 1.175494350822287508e-38, PT ;  /* 0x008000000e00780b */ /* 0x000fce0003f8e000 */
[----:B------:R-:W-:-:S04]  /*0290*/  @P1 FMUL R0, R0, 0.25 ;  /* 0x3e80000000001820 */ /* 0x000fc80000400000 */
[----:B------:R-:W-:Y:S01]  /*02a0*/  @!P3 FMUL R0, R0, 16777216 ;  /* 0x4b8000000000b820 */ /* 0x000fe20000400000 */
[----:B------:R-:W-:-:S04]  /*02b0*/  @P2 FMUL R14, R14, 0.25 ;  /* 0x3e8000000e0e2820 */ /* 0x000fc80000400000 */
[----:B------:R-:W-:Y:S01]  /*02c0*/  @!P4 FMUL R14, R14, 16777216 ;  /* 0x4b8000000e0ec820 */ /* 0x000fe20000400000 */
[----:B------:R-:W0:Y:S01]  /*02d0*/  MUFU.RCP R0, R0 ;  /* 0x0000000000007308 */ /* 0x000e220000001000 */
[----:B------:R-:W-:-:S07]  /*02e0*/  FSEL R3, R15, 1, P1 ;  /* 0x3f8000000f037808 */ /* 0x000fce0000800000 */
[----:B------:R-:W1:Y:S01]  /*02f0*/  MUFU.RCP R14, R14 ;  /* 0x0000000e000e7308 */ /* 0x000e620000001000 */
[----:B------:R-:W-:Y:S01]  /*0300*/  FSEL R15, R15, 1, P2 ;  /* 0x3f8000000f0f7808 */ /* 0x000fe20001000000 */
[----:B------:R-:W-:Y:S01]  /*0310*/  @!P3 FMUL R3, R3, 16777216 ;  /* 0x4b8000000303b820 */ /* 0x000fe20000400000 */
[----:B----4-:R-:W-:-:S03]  /*0320*/  FADD R6, -R8, R6 ;  /* 0x0000000608067221 */ /* 0x010fc60000000100 */
[----:B------:R-:W-:Y:S01]  /*0330*/  @!P4 FMUL R15, R15, 16777216 ;  /* 0x4b8000000f0fc820 */ /* 0x000fe20000400000 */
[----:B0-----:R-:W-:Y:S01]  /*0340*/  FMUL R3, R0, R3 ;  /* 0x0000000300037220 */ /* 0x001fe20000400000 */
[----:B------:R-:W-:-:S03]  /*0350*/  FADD R7, -R9, R7 ;  /* 0x0000000709077221 */ /* 0x000fc60000000100 */
[----:B------:R-:W-:Y:S01]  /*0360*/  FMUL R3, R6, R3 ;  /* 0x0000000306037220 */ /* 0x000fe20000400000 */
[----:B-1----:R-:W-:-:S03]  /*0370*/  FMUL R0, R14, R15 ;  /* 0x0000000f0e007220 */ /* 0x002fc60000400000 */
[----:B--2---:R-:W-:Y:S01]  /*0380*/  FFMA R3, R3, R12, R10 ;  /* 0x0000000c03037223 */ /* 0x004fe2000000000a */
[----:B------:R-:W-:-:S04]  /*0390*/  FMUL R0, R7, R0 ;  /* 0x0000000007007220 */ /* 0x000fc80000400000 */
[----:B------:R-:W-:Y:S01]  /*03a0*/  FFMA R0, R0, R13, R11 ;  /* 0x0000000d00007223 */ /* 0x000fe2000000000b */
[----:B------:R-:W-:-:S04]  /*03b0*/  FSETP.GEU.AND P1, PT, R3, RZ, PT ;  /* 0x000000ff0300720b */ /* 0x000fc80003f2e000 */
[C---:B------:R-:W-:Y:S02]  /*03c0*/  FSETP.GEU.AND P2, PT, R0.reuse, RZ, PT ;  /* 0x000000ff0000720b */ /* 0x040fe40003f4e000 */
[----:B------:R-:W-:Y:S02]  /*03d0*/  FSEL R2, R3, RZ, P1 ;  /* 0x000000ff03027208 */ /* 0x000fe40000800000 */
[----:B------:R-:W-:Y:S01]  /*03e0*/  FSEL R3, R0, RZ, P2 ;  /* 0x000000ff00037208 */ /* 0x000fe20001000000 */
[----:B------:R-:W-:Y:S08]  /*03f0*/  @P0 EXIT ;  /* 0x000000000000094d */ /* 0x000ff00003800000 */
[----:B------:R-:W-:Y:S01]  /*0400*/  STG.E.64 desc[UR4][R4.64], R2 ;  /* 0x0000000204007986 */ /* 0x000fe2000c101b04 */
[----:B------:R-:W-:Y:S05]  /*0410*/  EXIT ;  /* 0x000000000000794d */ /* 0x000fea0003800000 */
.L_x_0:
[----:B------:R-:W-:-:S00]  /*0420*/  BRA `(.L_x_0) ;  /* 0xfffffffc00fc7947 */ /* 0x000fc0000383ffff */
[----:B------:R-:W-:-:S00]  /*0430*/  NOP ;  /* 0x0000000000007918 */ /* 0x000fc00000000000 */
        /* <DEDUP_REMOVED lines=12> */
.L_x_1:


//--------------------- .nv.global.init           --------------------------
	.section	.nv.global.init,"aw",@progbits
.nv.global.init:
	.type		_$_str,@object
	.size		_$_str,(_$_str_$_2 - _$_str)
_$_str:
        /*0000*/ 	.byte	0x5f, 0x5f, 0x43, 0x55, 0x44, 0x41, 0x5f, 0x46, 0x54, 0x5a, 0x00
	.type		_$_str_$_2,@object
	.size		_$_str_$_2,(.L_1 - _$_str_$_2)
_$_str_$_2:
        /*000b*/ 	.byte	0x5f, 0x5f, 0x43, 0x55, 0x44, 0x41, 0x5f, 0x50, 0x52, 0x45, 0x43, 0x5f, 0x53, 0x51, 0x52, 0x54
        /*001b*/ 	.byte	0x00
.L_1:


//--------------------- .nv.constant0.triton_poi_fused__native_batch_norm_legit_no_training_relu_12 --------------------------
	.section	.nv.constant0.triton_poi_fused__native_batch_norm_legit_no_training_relu_12,"a",@progbits
	.sectionflags	@""
	.align	4
.nv.constant0.triton_poi_fused__native_batch_norm_legit_no_training_relu_12:
	.zero		572
